	.headerflags	@"EF_CUDA_TEXMODE_UNIFIED EF_CUDA_64BIT_ADDRESS EF_CUDA_ACCELERATORS EF_CUDA_SM90 EF_CUDA_VIRTUAL_SM(EF_CUDA_SM90)"
	.elftype	@"ET_EXEC"


//--------------------- .nv.info                  --------------------------
	.section	.nv.info,"",@"SHT_CUDA_INFO"
	.align	4


	//----- nvinfo : EIATTR_REGCOUNT
	.align		4
        /*0000*/ 	.byte	0x04, 0x2f
        /*0002*/ 	.short	(.L_3 - .L_2)
	.align		4
.L_2:
        /*0004*/ 	.word	index@(triton_poi_fused__native_batch_norm_legit_no_training_mul_sigmoid_35)
        /*0008*/ 	.word	0x00000013


	//----- nvinfo : EIATTR_MIN_STACK_SIZE
	.align		4
.L_3:
        /*000c*/ 	.byte	0x04, 0x12
        /*000e*/ 	.short	(.L_5 - .L_4)
	.align		4
.L_4:
        /*0010*/ 	.word	index@(triton_poi_fused__native_batch_norm_legit_no_training_mul_sigmoid_35)
        /*0014*/ 	.word	0x00000000


	//----- nvinfo : EIATTR_FRAME_SIZE
	.align		4
.L_5:
        /*0018*/ 	.byte	0x04, 0x11
        /*001a*/ 	.short	(.L_7 - .L_6)
	.align		4
.L_6:
        /*001c*/ 	.word	index@(triton_poi_fused__native_batch_norm_legit_no_training_mul_sigmoid_35)
        /*0020*/ 	.word	0x00000000


	//----- nvinfo : EIATTR_MIN_STACK_SIZE
	.align		4
.L_7:
        /*0024*/ 	.byte	0x04, 0x12
        /*0026*/ 	.short	(.L_9 - .L_8)
	.align		4
.L_8:
        /*0028*/ 	.word	index@(triton_poi_fused__native_batch_norm_legit_no_training_mul_sigmoid_35)
        /*002c*/ 	.word	0x00000000
.L_9:


//--------------------- .nv.info.triton_poi_fused__native_batch_norm_legit_no_training_mul_sigmoid_35 --------------------------
	.section	.nv.info.triton_poi_fused__native_batch_norm_legit_no_training_mul_sigmoid_35,"",@"SHT_CUDA_INFO"
	.sectionflags	@""
	.align	4


	//----- nvinfo : EIATTR_CUDA_API_VERSION
	.align		4
        /*0000*/ 	.byte	0x04, 0x37
        /*0002*/ 	.short	(.L_11 - .L_10)
.L_10:
        /*0004*/ 	.word	0x0000007c


	//----- nvinfo : EIATTR_KPARAM_INFO
	.align		4
.L_11:
        /*0008*/ 	.byte	0x04, 0x17
        /*000a*/ 	.short	(.L_13 - .L_12)
.L_12:
        /*000c*/ 	.word	0x00000000
        /*0010*/ 	.short	0x0006
        /*0012*/ 	.short	0x0030
        /*0014*/ 	.byte	0x00, 0xf0, 0x11, 0x00


	//----- nvinfo : EIATTR_KPARAM_INFO
	.align		4
.L_13:
        /*0018*/ 	.byte	0x04, 0x17
        /*001a*/ 	.short	(.L_15 - .L_14)
.L_14:
        /*001c*/ 	.word	0x00000000
        /*0020*/ 	.short	0x0005
        /*0022*/ 	.short	0x0028
        /*0024*/ 	.byte	0x00, 0xf4, 0x21, 0x00


	//----- nvinfo : EIATTR_KPARAM_INFO
	.align		4
.L_15:
        /*0028*/ 	.byte	0x04, 0x17
        /*002a*/ 	.short	(.L_17 - .L_16)
.L_16:
        /*002c*/ 	.word	0x00000000
        /*0030*/ 	.short	0x0004
        /*0032*/ 	.short	0x0020
        /*0034*/ 	.byte	0x00, 0xf4, 0x21, 0x00


	//----- nvinfo : EIATTR_KPARAM_INFO
	.align		4
.L_17:
        /*0038*/ 	.byte	0x04, 0x17
        /*003a*/ 	.short	(.L_19 - .L_18)
.L_18:
        /*003c*/ 	.word	0x00000000
        /*0040*/ 	.short	0x0003
        /*0042*/ 	.short	0x0018
        /*0044*/ 	.byte	0x00, 0xf4, 0x21, 0x00


	//----- nvinfo : EIATTR_KPARAM_INFO
	.align		4
.L_19:
        /*0048*/ 	.byte	0x04, 0x17
        /*004a*/ 	.short	(.L_21 - .L_20)
.L_20:
        /*004c*/ 	.word	0x00000000
        /*0050*/ 	.short	0x0002
        /*0052*/ 	.short	0x0010
        /*0054*/ 	.byte	0x00, 0xf4, 0x21, 0x00


	//----- nvinfo : EIATTR_KPARAM_INFO
	.align		4
.L_21:
        /*0058*/ 	.byte	0x04, 0x17
        /*005a*/ 	.short	(.L_23 - .L_22)
.L_22:
        /*005c*/ 	.word	0x00000000
        /*0060*/ 	.short	0x0001
        /*0062*/ 	.short	0x0008
        /*0064*/ 	.byte	0x00, 0xf4, 0x21, 0x00


	//----- nvinfo : EIATTR_KPARAM_INFO
	.align		4
.L_23:
        /*0068*/ 	.byte	0x04, 0x17
        /*006a*/ 	.short	(.L_25 - .L_24)
.L_24:
        /*006c*/ 	.word	0x00000000
        /*0070*/ 	.short	0x0000
        /*0072*/ 	.short	0x0000
        /*0074*/ 	.byte	0x00, 0xf4, 0x21, 0x00


	//----- nvinfo : EIATTR_SPARSE_MMA_MASK
	.align		4
.L_25:
        /*0078*/ 	.byte	0x03, 0x50
        /*007a*/ 	.short	0x0000


	//----- nvinfo : EIATTR_MAXREG_COUNT
	.align		4
        /*007c*/ 	.byte	0x03, 0x1b
        /*007e*/ 	.short	0x00ff


	//----- nvinfo : EIATTR_EXIT_INSTR_OFFSETS
	.align		4
        /*0080*/ 	.byte	0x04, 0x1c
        /*0082*/ 	.short	(.L_27 - .L_26)


	//   ....[0]....
.L_26:
        /*0084*/ 	.word	0x000003a0


	//   ....[1]....
        /*0088*/ 	.word	0x000003c0


	//----- nvinfo : EIATTR_REQNTID
	.align		4
.L_27:
        /*008c*/ 	.byte	0x04, 0x10
        /*008e*/ 	.short	(.L_29 - .L_28)
.L_28:
        /*0090*/ 	.word	0x00000080
        /*0094*/ 	.word	0x00000001
        /*0098*/ 	.word	0x00000001


	//----- nvinfo : EIATTR_CBANK_PARAM_SIZE
	.align		4
.L_29:
        /*009c*/ 	.byte	0x03, 0x19
        /*009e*/ 	.short	0x0034


	//----- nvinfo : EIATTR_PARAM_CBANK
	.align		4
        /*00a0*/ 	.byte	0x04, 0x0a
        /*00a2*/ 	.short	(.L_31 - .L_30)
	.align		4
.L_30:
        /*00a4*/ 	.word	index@(.nv.constant0.triton_poi_fused__native_batch_norm_legit_no_training_mul_sigmoid_35)
        /*00a8*/ 	.short	0x0210
        /*00aa*/ 	.short	0x0034


	//----- nvinfo : EIATTR_SW_WAR
	.align		4
.L_31:
        /*00ac*/ 	.byte	0x04, 0x36
        /*00ae*/ 	.short	(.L_33 - .L_32)
.L_32:
        /*00b0*/ 	.word	0x00000008
.L_33:


//--------------------- .nv.callgraph             --------------------------
	.section	.nv.callgraph,"",@"SHT_CUDA_CALLGRAPH"
	.align	4
	.sectionentsize	8
	.align		4
        /*0000*/ 	.word	0x00000000
	.align		4
        /*0004*/ 	.word	0xffffffff
	.align		4
        /*0008*/ 	.word	0x00000000
	.align		4
        /*000c*/ 	.word	0xfffffffe
	.align		4
        /*0010*/ 	.word	0x00000000
	.align		4
        /*0014*/ 	.word	0xfffffffd
	.align		4
        /*0018*/ 	.word	0x00000000
	.align		4
        /*001c*/ 	.word	0xfffffffc


//--------------------- .nv.constant4             --------------------------
	.section	.nv.constant4,"a",@progbits
	.align	8
	.align		8
.nv.constant4:
        /*0000*/ 	.dword	_$_str
	.align		8
        /*0008*/ 	.dword	_$_str_$_2


//--------------------- .text.triton_poi_fused__native_batch_norm_legit_no_training_mul_sigmoid_35 --------------------------
	.section	.text.triton_poi_fused__native_batch_norm_legit_no_training_mul_sigmoid_35,"ax",@progbits
	.align	128
        .global         triton_poi_fused__native_batch_norm_legit_no_training_mul_sigmoid_35
        .type           triton_poi_fused__native_batch_norm_legit_no_training_mul_sigmoid_35,@function
        .size           triton_poi_fused__native_batch_norm_legit_no_training_mul_sigmoid_35,(.L_x_1 - triton_poi_fused__native_batch_norm_legit_no_training_mul_sigmoid_35)
        .other          triton_poi_fused__native_batch_norm_legit_no_training_mul_sigmoid_35,@"STO_CUDA_ENTRY STV_DEFAULT"
triton_poi_fused__native_batch_norm_legit_no_training_mul_sigmoid_35:
.text.triton_poi_fused__native_batch_norm_legit_no_training_mul_sigmoid_35:
[----:B------:R-:W0:Y:S01]  /*0000*/  LDC R1, c[0x0][0x28] ;  /* 0x00000a00ff017b82 */ /* 0x000e220000000800 */
[----:B------:R-:W1:Y:S07]  /*0010*/  S2R R0, SR_TID.X ;  /* 0x0000000000007919 */ /* 0x000e6e0000002100 */
[----:B------:R-:W2:Y:S01]  /*0020*/  LDC.64 R6, c[0x0][0x228] ;  /* 0x00008a00ff067b82 */ /* 0x000ea20000000a00 */
[----:B------:R-:W-:Y:S01]  /*0030*/  CS2R R14, SRZ ;  /* 0x00000000000e7805 */ /* 0x000fe2000001ff00 */
[----:B------:R-:W-:Y:S01]  /*0040*/  ULDC.64 UR4, c[0x0][0x208] ;  /* 0x0000820000047ab9 */ /* 0x000fe20000000a00 */
[----:B------:R-:W3:Y:S05]  /*0050*/  S2R R3, SR_CTAID.X ;  /* 0x0000000000037919 */ /* 0x000eea0000002500 */
[----:B------:R-:W4:Y:S08]  /*0060*/  LDC.64 R4, c[0x0][0x220] ;  /* 0x00008800ff047b82 */ /* 0x000f300000000a00 */
[----:B------:R-:W5:Y:S08]  /*0070*/  LDC.64 R8, c[0x0][0x230] ;  /* 0x00008c00ff087b82 */ /* 0x000f700000000a00 */
[----:B------:R-:W5:Y:S01]  /*0080*/  LDC.64 R10, c[0x0][0x238] ;  /* 0x00008e00ff0a7b82 */ /* 0x000f620000000a00 */
[----:B-1----:R-:W-:-:S04]  /*0090*/  LOP3.LUT R0, R0, 0x7f, RZ, 0xc0, !PT ;  /* 0x0000007f00007812 */ /* 0x002fc800078ec0ff */
[----:B---3--:R-:W-:-:S04]  /*00a0*/  LEA R0, R3, R0, 0x7 ;  /* 0x0000000003007211 */ /* 0x008fc800078e38ff */
[C---:B------:R-:W-:Y:S01]  /*00b0*/  ISETP.GE.AND P0, PT, R0.reuse, 0x6c00, PT ;  /* 0x00006c000000780c */ /* 0x040fe20003f06270 */
[----:B------:R-:W-:-:S05]  /*00c0*/  IMAD.HI R2, R0, 0x4bda12f7, RZ ;  /* 0x4bda12f700027827 */ /* 0x000fca00078e02ff */
[----:B------:R-:W-:-:S04]  /*00d0*/  SHF.R.U32.HI R3, RZ, 0x1f, R2 ;  /* 0x0000001fff037819 */ /* 0x000fc80000011602 */
[----:B------:R-:W-:-:S05]  /*00e0*/  LEA.HI.SX32 R3, R2, R3, 0x19 ;  /* 0x0000000302037211 */ /* 0x000fca00078fcaff */
[----:B------:R-:W-:Y:S02]  /*00f0*/  IMAD R13, R3, -0x1b0, R0 ;  /* 0xfffffe50030d7824 */ /* 0x000fe400078e0200 */
[----:B------:R-:W1:Y:S02]  /*0100*/  LDC.64 R2, c[0x0][0x218] ;  /* 0x00008600ff027b82 */ /* 0x000e640000000a00 */
[----:B--2---:R-:W-:-:S05]  /*0110*/  IMAD.WIDE R6, R13, 0x4, R6 ;  /* 0x000000040d067825 */ /* 0x004fca00078e0206 */
[----:B------:R5:W2:Y:S01]  /*0120*/  @!P0 LDG.E.EL R14, desc[UR4][R6.64] ;  /* 0x00000004060e8981 */ /* 0x000aa2000c2e1900 */
[----:B------:R-:W-:Y:S01]  /*0130*/  HFMA2.MMA R12, -RZ, RZ, 0, 0 ;  /* 0x00000000ff0c7435 */ /* 0x000fe200000001ff */
[----:B----4-:R-:W-:-:S05]  /*0140*/  IMAD.WIDE R4, R13, 0x4, R4 ;  /* 0x000000040d047825 */ /* 0x010fca00078e0204 */
[----:B------:R-:W3:Y:S01]  /*0150*/  @!P0 LDG.E.EL R15, desc[UR4][R4.64] ;  /* 0x00000004040f8981 */ /* 0x000ee2000c2e1900 */
[----:B-----5:R-:W-:-:S04]  /*0160*/  IMAD.WIDE R6, R13, 0x4, R8 ;  /* 0x000000040d067825 */ /* 0x020fc800078e0208 */
[----:B-1----:R-:W-:-:S04]  /*0170*/  IMAD.WIDE R2, R0, 0x4, R2 ;  /* 0x0000000400027825 */ /* 0x002fc800078e0202 */
[----:B0-----:R-:W-:Y:S01]  /*0180*/  IMAD.WIDE R8, R13, 0x4, R10 ;  /* 0x000000040d087825 */ /* 0x001fe200078e020a */
[----:B------:R0:W3:Y:S01]  /*0190*/  @!P0 LDG.E R12, desc[UR4][R2.64] ;  /* 0x00000004020c8981 */ /* 0x0000e2000c1e1900 */
[----:B------:R-:W-:-:S06]  /*01a0*/  CS2R R10, SRZ ;  /* 0x00000000000a7805 */ /* 0x000fcc000001ff00 */
[----:B------:R-:W4:Y:S04]  /*01b0*/  @!P0 LDG.E.EL R10, desc[UR4][R6.64] ;  /* 0x00000004060a8981 */ /* 0x000f28000c2e1900 */
[----:B------:R-:W4:Y:S01]  /*01c0*/  @!P0 LDG.E.EL R11, desc[UR4][R8.64] ;  /* 0x00000004080b8981 */ /* 0x000f22000c2e1900 */
[----:B------:R-:W-:Y:S01]  /*01d0*/  MOV R16, 0x3e800000 ;  /* 0x3e80000000107802 */ /* 0x000fe20000000f00 */
[----:B--2---:R-:W-:-:S04]  /*01e0*/  FADD R14, R14, 9.9999997473787516356e-06 ;  /* 0x3727c5ac0e0e7421 */ /* 0x004fc80000000000 */
[----:B------:R-:W1:Y:S02]  /*01f0*/  MUFU.SQRT R13, R14 ;  /* 0x0000000e000d7308 */ /* 0x000e640000002000 */
[C---:B-1----:R-:W-:Y:S02]  /*0200*/  FSETP.GT.AND P1, PT, R13.reuse, 8.50705917302346158658e+37, PT ;  /* 0x7e8000000d00780b */ /* 0x042fe40003f24000 */
[----:B------:R-:W-:-:S11]  /*0210*/  FSETP.GEU.AND P2, PT, R13, 1.175494350822287508e-38, PT ;  /* 0x008000000d00780b */ /* 0x000fd60003f4e000 */
[----:B------:R-:W-:-:S04]  /*0220*/  @P1 FMUL R13, R13, 0.25 ;  /* 0x3e8000000d0d1820 */ /* 0x000fc80000400000 */
[----:B------:R-:W-:-:S06]  /*0230*/  @!P2 FMUL R13, R13, 16777216 ;  /* 0x4b8000000d0da820 */ /* 0x000fcc0000400000 */
[----:B------:R-:W1:Y:S01]  /*0240*/  MUFU.RCP R13, R13 ;  /* 0x0000000d000d7308 */ /* 0x000e620000001000 */
[----:B0-----:R-:W-:Y:S01]  /*0250*/  FSEL R2, R16, 1, P1 ;  /* 0x3f80000010027808 */ /* 0x001fe20000800000 */
[----:B---3--:R-:W-:-:S04]  /*0260*/  FADD R12, -R15, R12 ;  /* 0x0000000c0f0c7221 */ /* 0x008fc80000000100 */
[----:B------:R-:W-:-:S04]  /*0270*/  @!P2 FMUL R2, R2, 16777216 ;  /* 0x4b8000000202a820 */ /* 0x000fc80000400000 */
[----:B-1----:R-:W-:-:S04]  /*0280*/  FMUL R3, R13, R2 ;  /* 0x000000020d037220 */ /* 0x002fc80000400000 */
[----:B------:R-:W-:-:S04]  /*0290*/  FMUL R12, R12, R3 ;  /* 0x000000030c0c7220 */ /* 0x000fc80000400000 */
[----:B----4-:R-:W-:-:S04]  /*02a0*/  FFMA R10, R12, R10, R11 ;  /* 0x0000000a0c0a7223 */ /* 0x010fc8000000000b */
[----:B------:R-:W-:-:S04]  /*02b0*/  FADD R2, RZ, -R10 ;  /* 0x8000000aff027221 */ /* 0x000fc80000000000 */
[----:B------:R-:W-:-:S05]  /*02c0*/  FMUL R4, R2, 1.4426950216293334961 ;  /* 0x3fb8aa3b02047820 */ /* 0x000fca0000400000 */
[----:B------:R-:W-:-:S13]  /*02d0*/  FSETP.GEU.AND P1, PT, R4, -126, PT ;  /* 0xc2fc00000400780b */ /* 0x000fda0003f2e000 */
[----:B------:R-:W-:-:S04]  /*02e0*/  @!P1 FMUL R4, R4, 0.5 ;  /* 0x3f00000004049820 */ /* 0x000fc80000400000 */
[----:B------:R-:W0:Y:S02]  /*02f0*/  MUFU.EX2 R2, R4 ;  /* 0x0000000400027308 */ /* 0x000e240000000800 */
[----:B0-----:R-:W-:-:S04]  /*0300*/  @!P1 FMUL R2, R2, R2 ;  /* 0x0000000202029220 */ /* 0x001fc80000400000 */
[----:B------:R-:W-:Y:S02]  /*0310*/  FADD R5, R2, 1 ;  /* 0x3f80000002057421 */ /* 0x000fe40000000000 */
[----:B------:R-:W0:Y:S03]  /*0320*/  LDC.64 R2, c[0x0][0x210] ;  /* 0x00008400ff027b82 */ /* 0x000e260000000a00 */
[----:B------:R-:W-:-:S13]  /*0330*/  FSETP.GT.AND P1, PT, R5, 8.50705917302346158658e+37, PT ;  /* 0x7e8000000500780b */ /* 0x000fda0003f24000 */
[----:B------:R-:W-:-:S06]  /*0340*/  @P1 FMUL R5, R5, 0.25 ;  /* 0x3e80000005051820 */ /* 0x000fcc0000400000 */
[----:B------:R-:W1:Y:S01]  /*0350*/  MUFU.RCP R5, R5 ;  /* 0x0000000500057308 */ /* 0x000e620000001000 */
[----:B------:R-:W-:Y:S01]  /*0360*/  FSEL R6, R16, 1, P1 ;  /* 0x3f80000010067808 */ /* 0x000fe20000800000 */
[----:B0-----:R-:W-:-:S04]  /*0370*/  IMAD.WIDE R2, R0, 0x4, R2 ;  /* 0x0000000400027825 */ /* 0x001fc800078e0202 */
[----:B-1----:R-:W-:-:S04]  /*0380*/  FMUL R7, R5, R6 ;  /* 0x0000000605077220 */ /* 0x002fc80000400000 */
[----:B------:R-:W-:Y:S01]  /*0390*/  FMUL R7, R10, R7 ;  /* 0x000000070a077220 */ /* 0x000fe20000400000 */
[----:B------:R-:W-:Y:S06]  /*03a0*/  @P0 EXIT ;  /* 0x000000000000094d */ /* 0x000fec0003800000 */
[----:B------:R-:W-:Y:S01]  /*03b0*/  STG.E desc[UR4][R2.64], R7 ;  /* 0x0000000702007986 */ /* 0x000fe2000c101904 */
[----:B------:R-:W-:Y:S05]  /*03c0*/  EXIT ;  /* 0x000000000000794d */ /* 0x000fea0003800000 */
.L_x_0:
[----:B------:R-:W-:-:S00]  /*03d0*/  BRA `(.L_x_0) ;  /* 0xfffffffc00fc7947 */ /* 0x000fc0000383ffff */
[----:B------:R-:W-:-:S00]  /*03e0*/  NOP ;  /* 0x0000000000007918 */ /* 0x000fc00000000000 */
        /* <DEDUP_REMOVED lines=9> */
.L_x_1:


//--------------------- .nv.global.init           --------------------------
	.section	.nv.global.init,"aw",@progbits
.nv.global.init:
	.type		_$_str,@object
	.size		_$_str,(_$_str_$_2 - _$_str)
_$_str:
        /*0000*/ 	.byte	0x5f, 0x5f, 0x43, 0x55, 0x44, 0x41, 0x5f, 0x46, 0x54, 0x5a, 0x00
	.type		_$_str_$_2,@object
	.size		_$_str_$_2,(.L_1 - _$_str_$_2)
_$_str_$_2:
        /*000b*/ 	.byte	0x5f, 0x5f, 0x43, 0x55, 0x44, 0x41, 0x5f, 0x50, 0x52, 0x45, 0x43, 0x5f, 0x53, 0x51, 0x52, 0x54
        /*001b*/ 	.byte	0x00
.L_1:


//--------------------- .nv.constant0.triton_poi_fused__native_batch_norm_legit_no_training_mul_sigmoid_35 --------------------------
	.section	.nv.constant0.triton_poi_fused__native_batch_norm_legit_no_training_mul_sigmoid_35,"a",@progbits
	.sectionflags	@""
	.align	4
.nv.constant0.triton_poi_fused__native_batch_norm_legit_no_training_mul_sigmoid_35:
	.zero		580
